	.headerflags	@"EF_CUDA_TEXMODE_UNIFIED EF_CUDA_64BIT_ADDRESS EF_CUDA_ACCELERATORS EF_CUDA_SM90 EF_CUDA_VIRTUAL_SM(EF_CUDA_SM90)"
	.elftype	@"ET_EXEC"


//--------------------- .nv.info                  --------------------------
	.section	.nv.info,"",@"SHT_CUDA_INFO"
	.align	4


	//----- nvinfo : EIATTR_REGCOUNT
	.align		4
        /*0000*/ 	.byte	0x04, 0x2f
        /*0002*/ 	.short	(.L_1 - .L_0)
	.align		4
.L_0:
        /*0004*/ 	.word	index@(triton_poi_fused_relu_threshold_backward_1)
        /*0008*/ 	.word	0x0000000c


	//----- nvinfo : EIATTR_MIN_STACK_SIZE
	.align		4
.L_1:
        /*000c*/ 	.byte	0x04, 0x12
        /*000e*/ 	.short	(.L_3 - .L_2)
	.align		4
.L_2:
        /*0010*/ 	.word	index@(triton_poi_fused_relu_threshold_backward_1)
        /*0014*/ 	.word	0x00000000


	//----- nvinfo : EIATTR_FRAME_SIZE
	.align		4
.L_3:
        /*0018*/ 	.byte	0x04, 0x11
        /*001a*/ 	.short	(.L_5 - .L_4)
	.align		4
.L_4:
        /*001c*/ 	.word	index@(triton_poi_fused_relu_threshold_backward_1)
        /*0020*/ 	.word	0x00000000


	//----- nvinfo : EIATTR_MIN_STACK_SIZE
	.align		4
.L_5:
        /*0024*/ 	.byte	0x04, 0x12
        /*0026*/ 	.short	(.L_7 - .L_6)
	.align		4
.L_6:
        /*0028*/ 	.word	index@(triton_poi_fused_relu_threshold_backward_1)
        /*002c*/ 	.word	0x00000000
.L_7:


//--------------------- .nv.info.triton_poi_fused_relu_threshold_backward_1 --------------------------
	.section	.nv.info.triton_poi_fused_relu_threshold_backward_1,"",@"SHT_CUDA_INFO"
	.sectionflags	@""
	.align	4


	//----- nvinfo : EIATTR_CUDA_API_VERSION
	.align		4
        /*0000*/ 	.byte	0x04, 0x37
        /*0002*/ 	.short	(.L_9 - .L_8)
.L_8:
        /*0004*/ 	.word	0x0000007c


	//----- nvinfo : EIATTR_KPARAM_INFO
	.align		4
.L_9:
        /*0008*/ 	.byte	0x04, 0x17
        /*000a*/ 	.short	(.L_11 - .L_10)
.L_10:
        /*000c*/ 	.word	0x00000000
        /*0010*/ 	.short	0x0002
        /*0012*/ 	.short	0x0010
        /*0014*/ 	.byte	0x00, 0xf0, 0x11, 0x00


	//----- nvinfo : EIATTR_KPARAM_INFO
	.align		4
.L_11:
        /*0018*/ 	.byte	0x04, 0x17
        /*001a*/ 	.short	(.L_13 - .L_12)
.L_12:
        /*001c*/ 	.word	0x00000000
        /*0020*/ 	.short	0x0001
        /*0022*/ 	.short	0x0008
        /*0024*/ 	.byte	0x00, 0xf4, 0x21, 0x00


	//----- nvinfo : EIATTR_KPARAM_INFO
	.align		4
.L_13:
        /*0028*/ 	.byte	0x04, 0x17
        /*002a*/ 	.short	(.L_15 - .L_14)
.L_14:
        /*002c*/ 	.word	0x00000000
        /*0030*/ 	.short	0x0000
        /*0032*/ 	.short	0x0000
        /*0034*/ 	.byte	0x00, 0xf4, 0x21, 0x00


	//----- nvinfo : EIATTR_SPARSE_MMA_MASK
	.align		4
.L_15:
        /*0038*/ 	.byte	0x03, 0x50
        /*003a*/ 	.short	0x0000


	//----- nvinfo : EIATTR_MAXREG_COUNT
	.align		4
        /*003c*/ 	.byte	0x03, 0x1b
        /*003e*/ 	.short	0x00ff


	//----- nvinfo : EIATTR_EXIT_INSTR_OFFSETS
	.align		4
        /*0040*/ 	.byte	0x04, 0x1c
        /*0042*/ 	.short	(.L_17 - .L_16)


	//   ....[0]....
.L_16:
        /*0044*/ 	.word	0x00000160


	//   ....[1]....
        /*0048*/ 	.word	0x00000180


	//----- nvinfo : EIATTR_REQNTID
	.align		4
.L_17:
        /*004c*/ 	.byte	0x04, 0x10
        /*004e*/ 	.short	(.L_19 - .L_18)
.L_18:
        /*0050*/ 	.word	0x00000080
        /*0054*/ 	.word	0x00000001
        /*0058*/ 	.word	0x00000001


	//----- nvinfo : EIATTR_CRS_STACK_SIZE
	.align		4
.L_19:
        /*005c*/ 	.byte	0x04, 0x1e
        /*005e*/ 	.short	(.L_21 - .L_20)
.L_20:
        /*0060*/ 	.word	0x00000000


	//----- nvinfo : EIATTR_CBANK_PARAM_SIZE
	.align		4
.L_21:
        /*0064*/ 	.byte	0x03, 0x19
        /*0066*/ 	.short	0x0014


	//----- nvinfo : EIATTR_PARAM_CBANK
	.align		4
        /*0068*/ 	.byte	0x04, 0x0a
        /*006a*/ 	.short	(.L_23 - .L_22)
	.align		4
.L_22:
        /*006c*/ 	.word	index@(.nv.constant0.triton_poi_fused_relu_threshold_backward_1)
        /*0070*/ 	.short	0x0210
        /*0072*/ 	.short	0x0014


	//----- nvinfo : EIATTR_SW_WAR
	.align		4
.L_23:
        /*0074*/ 	.byte	0x04, 0x36
        /*0076*/ 	.short	(.L_25 - .L_24)
.L_24:
        /*0078*/ 	.word	0x00000008
.L_25:


//--------------------- .nv.callgraph             --------------------------
	.section	.nv.callgraph,"",@"SHT_CUDA_CALLGRAPH"
	.align	4
	.sectionentsize	8
	.align		4
        /*0000*/ 	.word	0x00000000
	.align		4
        /*0004*/ 	.word	0xffffffff
	.align		4
        /*0008*/ 	.word	0x00000000
	.align		4
        /*000c*/ 	.word	0xfffffffe
	.align		4
        /*0010*/ 	.word	0x00000000
	.align		4
        /*0014*/ 	.word	0xfffffffd
	.align		4
        /*0018*/ 	.word	0x00000000
	.align		4
        /*001c*/ 	.word	0xfffffffc


//--------------------- .text.triton_poi_fused_relu_threshold_backward_1 --------------------------
	.section	.text.triton_poi_fused_relu_threshold_backward_1,"ax",@progbits
	.align	128
        .global         triton_poi_fused_relu_threshold_backward_1
        .type           triton_poi_fused_relu_threshold_backward_1,@function
        .size           triton_poi_fused_relu_threshold_backward_1,(.L_x_3 - triton_poi_fused_relu_threshold_backward_1)
        .other          triton_poi_fused_relu_threshold_backward_1,@"STO_CUDA_ENTRY STV_DEFAULT"
triton_poi_fused_relu_threshold_backward_1:
.text.triton_poi_fused_relu_threshold_backward_1:
[----:B------:R-:W0:Y:S02]  /*0000*/  LDC R1, c[0x0][0x28] ;  /* 0x00000a00ff017b82 */ /* 0x000e240000000800 */
[----:B------:R-:W1:Y:S01]  /*0010*/  S2R R0, SR_TID.X ;  /* 0x0000000000007919 */ /* 0x000e620000002100 */
[----:B------:R-:W2:Y:S01]  /*0020*/  LDC.64 R2, c[0x0][0x210] ;  /* 0x00008400ff027b82 */ /* 0x000ea20000000a00 */
[----:B------:R-:W-:Y:S01]  /*0030*/  ULDC.64 UR4, c[0x0][0x208] ;  /* 0x0000820000047ab9 */ /* 0x000fe20000000a00 */
[----:B------:R-:W-:Y:S01]  /*0040*/  BSSY B0, `(.L_x_0) ;  /* 0x0000009000007945 */ /* 0x000fe20003800000 */
[----:B------:R-:W3:Y:S01]  /*0050*/  S2R R5, SR_CTAID.X ;  /* 0x0000000000057919 */ /* 0x000ee20000002500 */
[----:B-1----:R-:W-:-:S05]  /*0060*/  LOP3.LUT R0, R0, 0x7f, RZ, 0xc0, !PT ;  /* 0x0000007f00007812 */ /* 0x002fca00078ec0ff */
[----:B---3--:R-:W-:Y:S02]  /*0070*/  IMAD R5, R5, 0x80, R0 ;  /* 0x0000008005057824 */ /* 0x008fe400078e0200 */
[----:B------:R-:W-:Y:S02]  /*0080*/  IMAD.MOV.U32 R0, RZ, RZ, RZ ;  /* 0x000000ffff007224 */ /* 0x000fe400078e00ff */
[C---:B--2---:R-:W-:Y:S01]  /*0090*/  IMAD.WIDE R2, R5.reuse, 0x4, R2 ;  /* 0x0000000405027825 */ /* 0x044fe200078e0202 */
[----:B------:R-:W-:-:S13]  /*00a0*/  ISETP.GE.AND P0, PT, R5, 0x400, PT ;  /* 0x000004000500780c */ /* 0x000fda0003f06270 */
[----:B------:R-:W-:Y:S05]  /*00b0*/  @P0 BRA `(.L_x_1) ;  /* 0x0000000000040947 */ /* 0x000fea0003800000 */
[----:B------:R1:W5:Y:S02]  /*00c0*/  LDG.E R0, desc[UR4][R2.64] ;  /* 0x0000000402007981 */ /* 0x000364000c1e1900 */
.L_x_1:
[----:B------:R-:W-:Y:S05]  /*00d0*/  BSYNC B0 ;  /* 0x0000000000007941 */ /* 0x000fea0003800000 */
.L_x_0:
[----:B-----5:R-:W-:Y:S01]  /*00e0*/  FSETP.GEU.AND P1, PT, R0, RZ, PT ;  /* 0x000000ff0000720b */ /* 0x020fe20003f2e000 */
[----:B------:R-:W-:-:S03]  /*00f0*/  ULDC.64 UR6, c[0x0][0x218] ;  /* 0x0000860000067ab9 */ /* 0x000fc60000000a00 */
[----:B------:R-:W-:Y:S02]  /*0100*/  FSEL R7, R0, RZ, P1 ;  /* 0x000000ff00077208 */ /* 0x000fe40000800000 */
[----:B------:R-:W-:Y:S02]  /*0110*/  IADD3 R4, P1, R5, UR6, RZ ;  /* 0x0000000605047c10 */ /* 0x000fe4000ff3e0ff */
[----:B------:R-:W-:Y:S01]  /*0120*/  FSETP.GTU.AND P2, PT, R7, RZ, PT ;  /* 0x000000ff0700720b */ /* 0x000fe20003f4c000 */
[----:B------:R2:W-:Y:S01]  /*0130*/  @!P0 STG.E desc[UR4][R2.64], R7 ;  /* 0x0000000702008986 */ /* 0x0005e2000c101904 */
[----:B------:R-:W-:Y:S02]  /*0140*/  LEA.HI.X.SX32 R5, R5, UR7, 0x1, P1 ;  /* 0x0000000705057c11 */ /* 0x000fe400088f0eff */
[----:B------:R-:W-:Y:S01]  /*0150*/  SEL R9, RZ, 0x1, P2 ;  /* 0x00000001ff097807 */ /* 0x000fe20001000000 */
[----:B------:R-:W-:Y:S08]  /*0160*/  @P0 EXIT ;  /* 0x000000000000094d */ /* 0x000ff00003800000 */
[----:B------:R-:W-:Y:S01]  /*0170*/  STG.E.U8 desc[UR4][R4.64], R9 ;  /* 0x0000000904007986 */ /* 0x000fe2000c101104 */
[----:B------:R-:W-:Y:S05]  /*0180*/  EXIT ;  /* 0x000000000000794d */ /* 0x000fea0003800000 */
.L_x_2:
[----:B------:R-:W-:-:S00]  /*0190*/  BRA `(.L_x_2) ;  /* 0xfffffffc00fc7947 */ /* 0x000fc0000383ffff */
[----:B------:R-:W-:-:S00]  /*01a0*/  NOP ;  /* 0x0000000000007918 */ /* 0x000fc00000000000 */
        /* <DEDUP_REMOVED lines=13> */
.L_x_3:


//--------------------- .nv.constant0.triton_poi_fused_relu_threshold_backward_1 --------------------------
	.section	.nv.constant0.triton_poi_fused_relu_threshold_backward_1,"a",@progbits
	.sectionflags	@""
	.align	4
.nv.constant0.triton_poi_fused_relu_threshold_backward_1:
	.zero		548
